	.headerflags	@"EF_CUDA_TEXMODE_UNIFIED EF_CUDA_64BIT_ADDRESS EF_CUDA_ACCELERATORS EF_CUDA_SM90 EF_CUDA_VIRTUAL_SM(EF_CUDA_SM90)"
	.elftype	@"ET_EXEC"


//--------------------- .nv.info                  --------------------------
	.section	.nv.info,"",@"SHT_CUDA_INFO"
	.align	4


	//----- nvinfo : EIATTR_REGCOUNT
	.align		4
        /*0000*/ 	.byte	0x04, 0x2f
        /*0002*/ 	.short	(.L_1 - .L_0)
	.align		4
.L_0:
        /*0004*/ 	.word	index@(triton_poi_fused_cat_19)
        /*0008*/ 	.word	0x0000001f


	//----- nvinfo : EIATTR_MIN_STACK_SIZE
	.align		4
.L_1:
        /*000c*/ 	.byte	0x04, 0x12
        /*000e*/ 	.short	(.L_3 - .L_2)
	.align		4
.L_2:
        /*0010*/ 	.word	index@(triton_poi_fused_cat_19)
        /*0014*/ 	.word	0x00000000


	//----- nvinfo : EIATTR_FRAME_SIZE
	.align		4
.L_3:
        /*0018*/ 	.byte	0x04, 0x11
        /*001a*/ 	.short	(.L_5 - .L_4)
	.align		4
.L_4:
        /*001c*/ 	.word	index@(triton_poi_fused_cat_19)
        /*0020*/ 	.word	0x00000000


	//----- nvinfo : EIATTR_MIN_STACK_SIZE
	.align		4
.L_5:
        /*0024*/ 	.byte	0x04, 0x12
        /*0026*/ 	.short	(.L_7 - .L_6)
	.align		4
.L_6:
        /*0028*/ 	.word	index@(triton_poi_fused_cat_19)
        /*002c*/ 	.word	0x00000000
.L_7:


//--------------------- .nv.info.triton_poi_fused_cat_19 --------------------------
	.section	.nv.info.triton_poi_fused_cat_19,"",@"SHT_CUDA_INFO"
	.sectionflags	@""
	.align	4


	//----- nvinfo : EIATTR_CUDA_API_VERSION
	.align		4
        /*0000*/ 	.byte	0x04, 0x37
        /*0002*/ 	.short	(.L_9 - .L_8)
.L_8:
        /*0004*/ 	.word	0x0000007c


	//----- nvinfo : EIATTR_KPARAM_INFO
	.align		4
.L_9:
        /*0008*/ 	.byte	0x04, 0x17
        /*000a*/ 	.short	(.L_11 - .L_10)
.L_10:
        /*000c*/ 	.word	0x00000000
        /*0010*/ 	.short	0x0003
        /*0012*/ 	.short	0x0014
        /*0014*/ 	.byte	0x00, 0xf0, 0x11, 0x00


	//----- nvinfo : EIATTR_KPARAM_INFO
	.align		4
.L_11:
        /*0018*/ 	.byte	0x04, 0x17
        /*001a*/ 	.short	(.L_13 - .L_12)
.L_12:
        /*001c*/ 	.word	0x00000000
        /*0020*/ 	.short	0x0002
        /*0022*/ 	.short	0x0010
        /*0024*/ 	.byte	0x00, 0xf0, 0x11, 0x00


	//----- nvinfo : EIATTR_KPARAM_INFO
	.align		4
.L_13:
        /*0028*/ 	.byte	0x04, 0x17
        /*002a*/ 	.short	(.L_15 - .L_14)
.L_14:
        /*002c*/ 	.word	0x00000000
        /*0030*/ 	.short	0x0001
        /*0032*/ 	.short	0x0008
        /*0034*/ 	.byte	0x00, 0xf4, 0x21, 0x00


	//----- nvinfo : EIATTR_KPARAM_INFO
	.align		4
.L_15:
        /*0038*/ 	.byte	0x04, 0x17
        /*003a*/ 	.short	(.L_17 - .L_16)
.L_16:
        /*003c*/ 	.word	0x00000000
        /*0040*/ 	.short	0x0000
        /*0042*/ 	.short	0x0000
        /*0044*/ 	.byte	0x00, 0xf4, 0x21, 0x00


	//----- nvinfo : EIATTR_SPARSE_MMA_MASK
	.align		4
.L_17:
        /*0048*/ 	.byte	0x03, 0x50
        /*004a*/ 	.short	0x0000


	//----- nvinfo : EIATTR_MAXREG_COUNT
	.align		4
        /*004c*/ 	.byte	0x03, 0x1b
        /*004e*/ 	.short	0x00ff


	//----- nvinfo : EIATTR_EXIT_INSTR_OFFSETS
	.align		4
        /*0050*/ 	.byte	0x04, 0x1c
        /*0052*/ 	.short	(.L_19 - .L_18)


	//   ....[0]....
.L_18:
        /*0054*/ 	.word	0x000005e0


	//   ....[1]....
        /*0058*/ 	.word	0x00000630


	//----- nvinfo : EIATTR_REQNTID
	.align		4
.L_19:
        /*005c*/ 	.byte	0x04, 0x10
        /*005e*/ 	.short	(.L_21 - .L_20)
.L_20:
        /*0060*/ 	.word	0x00000080
        /*0064*/ 	.word	0x00000001
        /*0068*/ 	.word	0x00000001


	//----- nvinfo : EIATTR_CBANK_PARAM_SIZE
	.align		4
.L_21:
        /*006c*/ 	.byte	0x03, 0x19
        /*006e*/ 	.short	0x0018


	//----- nvinfo : EIATTR_PARAM_CBANK
	.align		4
        /*0070*/ 	.byte	0x04, 0x0a
        /*0072*/ 	.short	(.L_23 - .L_22)
	.align		4
.L_22:
        /*0074*/ 	.word	index@(.nv.constant0.triton_poi_fused_cat_19)
        /*0078*/ 	.short	0x0210
        /*007a*/ 	.short	0x0018


	//----- nvinfo : EIATTR_SW_WAR
	.align		4
.L_23:
        /*007c*/ 	.byte	0x04, 0x36
        /*007e*/ 	.short	(.L_25 - .L_24)
.L_24:
        /*0080*/ 	.word	0x00000008
.L_25:


//--------------------- .nv.callgraph             --------------------------
	.section	.nv.callgraph,"",@"SHT_CUDA_CALLGRAPH"
	.align	4
	.sectionentsize	8
	.align		4
        /*0000*/ 	.word	0x00000000
	.align		4
        /*0004*/ 	.word	0xffffffff
	.align		4
        /*0008*/ 	.word	0x00000000
	.align		4
        /*000c*/ 	.word	0xfffffffe
	.align		4
        /*0010*/ 	.word	0x00000000
	.align		4
        /*0014*/ 	.word	0xfffffffd
	.align		4
        /*0018*/ 	.word	0x00000000
	.align		4
        /*001c*/ 	.word	0xfffffffc


//--------------------- .text.triton_poi_fused_cat_19 --------------------------
	.section	.text.triton_poi_fused_cat_19,"ax",@progbits
	.sectionflags	@"SHF_BARRIERS=1"
	.align	128
        .global         triton_poi_fused_cat_19
        .type           triton_poi_fused_cat_19,@function
        .size           triton_poi_fused_cat_19,(.L_x_1 - triton_poi_fused_cat_19)
        .other          triton_poi_fused_cat_19,@"STO_CUDA_ENTRY STV_DEFAULT"
triton_poi_fused_cat_19:
.text.triton_poi_fused_cat_19:
[----:B------:R-:W0:Y:S01]  /*0000*/  LDC R1, c[0x0][0x28] ;  /* 0x00000a00ff017b82 */ /* 0x000e220000000800 */
[----:B------:R-:W1:Y:S07]  /*0010*/  S2R R0, SR_TID.X ;  /* 0x0000000000007919 */ /* 0x000e6e0000002100 */
[----:B------:R-:W2:Y:S01]  /*0020*/  LDC.64 R8, c[0x0][0x210] ;  /* 0x00008400ff087b82 */ /* 0x000ea20000000a00 */
[----:B------:R-:W-:Y:S01]  /*0030*/  IMAD.MOV.U32 R20, RZ, RZ, RZ ;  /* 0x000000ffff147224 */ /* 0x000fe200078e00ff */
[----:B------:R-:W-:Y:S01]  /*0040*/  ULDC.64 UR6, c[0x0][0x208] ;  /* 0x0000820000067ab9 */ /* 0x000fe20000000a00 */
[----:B------:R-:W3:Y:S01]  /*0050*/  S2R R19, SR_CTAID.X ;  /* 0x0000000000137919 */ /* 0x000ee20000002500 */
[----:B------:R-:W4:Y:S01]  /*0060*/  S2R R18, SR_CTAID.Y ;  /* 0x0000000000127919 */ /* 0x000f220000002600 */
[----:B------:R-:W-:Y:S01]  /*0070*/  IMAD.MOV.U32 R28, RZ, RZ, RZ ;  /* 0x000000ffff1c7224 */ /* 0x000fe200078e00ff */
[----:B-1----:R-:W-:Y:S01]  /*0080*/  SHF.R.U32.HI R21, RZ, 0x5, R0 ;  /* 0x00000005ff157819 */ /* 0x002fe20000011600 */
[----:B---3--:R-:W-:-:S03]  /*0090*/  IMAD.SHL.U32 R19, R19, 0x20, RZ ;  /* 0x0000002013137824 */ /* 0x008fc600078e00ff */
[----:B------:R-:W-:Y:S01]  /*00a0*/  SGXT.U32 R21, R21, 0x2 ;  /* 0x000000021515781a */ /* 0x000fe20000000000 */
[----:B----4-:R-:W-:Y:S01]  /*00b0*/  IMAD.SHL.U32 R18, R18, 0x20, RZ ;  /* 0x0000002012127824 */ /* 0x010fe200078e00ff */
[----:B------:R-:W-:-:S04]  /*00c0*/  LOP3.LUT R12, R19, 0x1f, R0, 0xf8, !PT ;  /* 0x0000001f130c7812 */ /* 0x000fc800078ef800 */
[----:B------:R-:W-:Y:S02]  /*00d0*/  LOP3.LUT R3, R18, 0x4, R21, 0xfe, !PT ;  /* 0x0000000412037812 */ /* 0x000fe400078efe15 */
[----:B------:R-:W-:Y:S02]  /*00e0*/  LOP3.LUT R5, R18, 0xc, R21, 0xfe, !PT ;  /* 0x0000000c12057812 */ /* 0x000fe400078efe15 */
[----:B------:R-:W-:Y:S01]  /*00f0*/  LOP3.LUT R2, R18, R21, RZ, 0xfc, !PT ;  /* 0x0000001512027212 */ /* 0x000fe200078efcff */
[--C-:B------:R-:W-:Y:S01]  /*0100*/  IMAD R3, R3, 0x51, R12.reuse ;  /* 0x0000005103037824 */ /* 0x100fe200078e020c */
[----:B------:R-:W-:Y:S01]  /*0110*/  LOP3.LUT R4, R18, 0x8, R21, 0xfe, !PT ;  /* 0x0000000812047812 */ /* 0x000fe200078efe15 */
        /* <DEDUP_REMOVED lines=9> */
[----:B------:R-:W-:Y:S01]  /*01b0*/  ISETP.GE.AND P0, PT, R12, 0x51, PT ;  /* 0x000000510c00780c */ /* 0x000fe20003f06270 */
[----:B------:R-:W-:-:S02]  /*01c0*/  IMAD R25, R10, 0x51, R12 ;  /* 0x000000510a197824 */ /* 0x000fc400078e020c */
[----:B------:R-:W-:Y:S02]  /*01d0*/  IMAD R27, R11, 0x51, R12 ;  /* 0x000000510b1b7824 */ /* 0x000fe400078e020c */
[----:B--2---:R-:W-:-:S04]  /*01e0*/  IMAD.WIDE R14, R3, 0x4, R8 ;  /* 0x00000004030e7825 */ /* 0x004fc800078e0208 */
[----:B------:R-:W-:-:S04]  /*01f0*/  IMAD.WIDE R10, R5, 0x4, R8 ;  /* 0x00000004050a7825 */ /* 0x000fc800078e0208 */
[----:B------:R-:W-:-:S04]  /*0200*/  IMAD.WIDE R16, R17, 0x4, R8 ;  /* 0x0000000411107825 */ /* 0x000fc800078e0208 */
[--C-:B------:R-:W-:Y:S01]  /*0210*/  IMAD.WIDE R12, R13, 0x4, R8.reuse ;  /* 0x000000040d0c7825 */ /* 0x100fe200078e0208 */
[----:B------:R-:W2:Y:S03]  /*0220*/  @!P0 LDG.E.EL R20, desc[UR6][R16.64] ;  /* 0x0000000610148981 */ /* 0x000ea6000c2e1900 */
[----:B------:R-:W-:Y:S01]  /*0230*/  IMAD.WIDE R4, R23, 0x4, R8 ;  /* 0x0000000417047825 */ /* 0x000fe200078e0208 */
[----:B------:R-:W-:-:S03]  /*0240*/  CS2R R22, SRZ ;  /* 0x0000000000167805 */ /* 0x000fc6000001ff00 */
[----:B------:R-:W-:-:S03]  /*0250*/  IMAD.WIDE R6, R7, 0x4, R8 ;  /* 0x0000000407067825 */ /* 0x000fc600078e0208 */
[----:B------:R1:W3:Y:S01]  /*0260*/  @!P0 LDG.E.EL R22, desc[UR6][R12.64] ;  /* 0x000000060c168981 */ /* 0x0002e2000c2e1900 */
[--C-:B------:R-:W-:Y:S01]  /*0270*/  IMAD.WIDE R2, R25, 0x4, R8.reuse ;  /* 0x0000000419027825 */ /* 0x100fe200078e0208 */
[----:B------:R-:W-:Y:S02]  /*0280*/  CS2R R24, SRZ ;  /* 0x0000000000187805 */ /* 0x000fe4000001ff00 */
[----:B------:R4:W5:Y:S01]  /*0290*/  @!P0 LDG.E.EL R23, desc[UR6][R10.64] ;  /* 0x000000060a178981 */ /* 0x000962000c2e1900 */
[----:B------:R-:W-:Y:S01]  /*02a0*/  IMAD.WIDE R8, R27, 0x4, R8 ;  /* 0x000000041b087825 */ /* 0x000fe200078e0208 */
[----:B------:R-:W-:Y:S02]  /*02b0*/  CS2R R26, SRZ ;  /* 0x00000000001a7805 */ /* 0x000fe4000001ff00 */
[----:B------:R-:W5:Y:S04]  /*02c0*/  @!P0 LDG.E.EL R24, desc[UR6][R14.64] ;  /* 0x000000060e188981 */ /* 0x000f68000c2e1900 */
[----:B------:R1:W5:Y:S04]  /*02d0*/  @!P0 LDG.E.EL R25, desc[UR6][R4.64] ;  /* 0x0000000604198981 */ /* 0x000368000c2e1900 */
[----:B------:R-:W5:Y:S04]  /*02e0*/  @!P0 LDG.E.EL R26, desc[UR6][R6.64] ;  /* 0x00000006061a8981 */ /* 0x000f68000c2e1900 */
[----:B------:R4:W5:Y:S04]  /*02f0*/  @!P0 LDG.E.EL R28, desc[UR6][R2.64] ;  /* 0x00000006021c8981 */ /* 0x000968000c2e1900 */
[----:B------:R4:W5:Y:S01]  /*0300*/  @!P0 LDG.E.EL R27, desc[UR6][R8.64] ;  /* 0x00000006081b8981 */ /* 0x000962000c2e1900 */
[----:B------:R-:W4:Y:S01]  /*0310*/  S2UR UR5, SR_CgaCtaId ;  /* 0x00000000000579c3 */ /* 0x000f220000008800 */
[----:B-1----:R-:W-:Y:S01]  /*0320*/  IMAD.SHL.U32 R12, R0, 0x20, RZ ;  /* 0x00000020000c7824 */ /* 0x002fe200078e00ff */
[----:B------:R-:W-:-:S04]  /*0330*/  UMOV UR4, 0x400 ;  /* 0x0000040000047882 */ /* 0x000fc80000000000 */
[----:B------:R-:W-:-:S04]  /*0340*/  LOP3.LUT R12, R12, 0x3e0, RZ, 0xc0, !PT ;  /* 0x000003e00c0c7812 */ /* 0x000fc800078ec0ff */
[----:B------:R-:W-:-:S04]  /*0350*/  LOP3.LUT R21, R12, R21, RZ, 0xfc, !PT ;  /* 0x000000150c157212 */ /* 0x000fc800078efcff */
[----:B------:R-:W-:Y:S01]  /*0360*/  LEA.HI R21, R12, R21, RZ, 0x1d ;  /* 0x000000150c157211 */ /* 0x000fe200078fe8ff */
[----:B0---4-:R-:W-:-:S06]  /*0370*/  UPRMT UR4, UR5, 0x654, UR4 ;  /* 0x0000065405047896 */ /* 0x011fcc0008000004 */
[----:B------:R-:W-:Y:S01]  /*0380*/  LEA R21, R21, UR4, 0x2 ;  /* 0x0000000415157c11 */ /* 0x000fe2000f8e10ff */
[----:B------:R-:W-:Y:S01]  /*0390*/  IMAD.SHL.U32 R11, R0, 0x4, RZ ;  /* 0x00000004000b7824 */ /* 0x000fe200078e00ff */
[----:B------:R-:W-:-:S04]  /*03a0*/  SHF.R.U32.HI R4, RZ, 0x1, R0 ;  /* 0x00000001ff047819 */ /* 0x000fc80000011600 */
[----:B------:R-:W-:Y:S02]  /*03b0*/  LOP3.LUT R3, R4, 0x3c, RZ, 0xc0, !PT ;  /* 0x0000003c04037812 */ /* 0x000fe400078ec0ff */
[----:B------:R-:W-:-:S05]  /*03c0*/  LOP3.LUT R8, R11, 0x1fc, RZ, 0xc0, !PT ;  /* 0x000001fc0b087812 */ /* 0x000fca00078ec0ff */
[----:B------:R-:W-:-:S05]  /*03d0*/  IMAD.IADD R3, R8, 0x1, R3 ;  /* 0x0000000108037824 */ /* 0x000fca00078e0203 */
[----:B------:R-:W-:Y:S02]  /*03e0*/  LEA R4, R3, UR4, 0x2 ;  /* 0x0000000403047c11 */ /* 0x000fe4000f8e10ff */
[----:B------:R-:W-:Y:S01]  /*03f0*/  LOP3.LUT R11, R18, 0x1c, R11, 0xf8, !PT ;  /* 0x0000001c120b7812 */ /* 0x000fe200078ef80b */
[----:B------:R-:W0:Y:S04]  /*0400*/  LDC.64 R2, c[0x0][0x218] ;  /* 0x00008600ff027b82 */ /* 0x000e280000000a00 */
[----:B------:R-:W-:Y:S01]  /*0410*/  IMAD.HI R9, R11, 0x2aaaaaab, RZ ;  /* 0x2aaaaaab0b097827 */ /* 0x000fe200078e02ff */
[----:B------:R-:W-:-:S04]  /*0420*/  SHF.R.U32.HI R0, RZ, 0x3, R0 ;  /* 0x00000003ff007819 */ /* 0x000fc80000011600 */
[----:B------:R-:W-:Y:S02]  /*0430*/  SHF.R.U32.HI R10, RZ, 0x1f, R9 ;  /* 0x0000001fff0a7819 */ /* 0x000fe40000011609 */
[----:B------:R-:W-:Y:S02]  /*0440*/  SGXT.U32 R0, R0, 0x4 ;  /* 0x000000040000781a */ /* 0x000fe40000000000 */
[----:B------:R-:W-:Y:S02]  /*0450*/  LEA.HI.SX32 R10, R9, R10, 0x19 ;  /* 0x0000000a090a7211 */ /* 0x000fe400078fcaff */
[----:B------:R-:W-:-:S03]  /*0460*/  LOP3.LUT R0, R19, R0, RZ, 0xfc, !PT ;  /* 0x0000000013007212 */ /* 0x000fc600078efcff */
[----:B------:R-:W-:Y:S01]  /*0470*/  IMAD R11, R10, -0x300, R11 ;  /* 0xfffffd000a0b7824 */ /* 0x000fe200078e020b */
[----:B------:R-:W-:-:S03]  /*0480*/  LOP3.LUT R9, R8, 0x200, RZ, 0xfc, !PT ;  /* 0x0000020008097812 */ /* 0x000fc600078efcff */
[----:B------:R-:W-:Y:S01]  /*0490*/  IMAD R11, R10, 0xf300, R11 ;  /* 0x0000f3000a0b7824 */ /* 0x000fe200078e020b */
[C---:B------:R-:W-:Y:S02]  /*04a0*/  LOP3.LUT R10, R0.reuse, 0x10, RZ, 0xfc, !PT ;  /* 0x00000010000a7812 */ /* 0x040fe400078efcff */
[----:B------:R-:W-:Y:S02]  /*04b0*/  SHF.R.U32.HI R9, RZ, 0x3, R9 ;  /* 0x00000003ff097819 */ /* 0x000fe40000011609 */
[----:B------:R-:W-:Y:S02]  /*04c0*/  ISETP.GE.AND P1, PT, R0, 0x51, PT ;  /* 0x000000510000780c */ /* 0x000fe40003f26270 */
[----:B------:R-:W-:Y:S02]  /*04d0*/  ISETP.GE.AND P0, PT, R10, 0x51, PT ;  /* 0x000000510a00780c */ /* 0x000fe40003f06270 */
[----:B------:R-:W-:Y:S01]  /*04e0*/  LOP3.LUT R9, R9, 0x7c, RZ, 0xc0, !PT ;  /* 0x0000007c09097812 */ /* 0x000fe200078ec0ff */
[----:B------:R-:W-:-:S04]  /*04f0*/  IMAD R11, R0, 0x300, R11 ;  /* 0x00000300000b7824 */ /* 0x000fc800078e020b */
[----:B------:R-:W-:Y:S02]  /*0500*/  IMAD.IADD R0, R8, 0x1, R9 ;  /* 0x0000000108007824 */ /* 0x000fe400078e0209 */
[----:B0-----:R-:W-:-:S03]  /*0510*/  IMAD.WIDE R8, R11, 0x4, R2 ;  /* 0x000000040b087825 */ /* 0x001fc600078e0202 */
[----:B------:R-:W-:Y:S01]  /*0520*/  LEA R0, R0, UR4, 0x2 ;  /* 0x0000000400007c11 */ /* 0x000fe2000f8e10ff */
[----:B--2---:R-:W-:Y:S04]  /*0530*/  STS [R21], R20 ;  /* 0x0000001415007388 */ /* 0x004fe80000000800 */
[----:B---3--:R-:W-:Y:S04]  /*0540*/  STS [R21+0x20], R22 ;  /* 0x0000201615007388 */ /* 0x008fe80000000800 */
[----:B-----5:R-:W-:Y:S04]  /*0550*/  STS [R21+0x30], R23 ;  /* 0x0000301715007388 */ /* 0x020fe80000000800 */
[----:B------:R-:W-:Y:S04]  /*0560*/  STS [R21+0x10], R24 ;  /* 0x0000101815007388 */ /* 0x000fe80000000800 */
[----:B------:R-:W-:Y:S04]  /*0570*/  STS [R21+0x40], R25 ;  /* 0x0000401915007388 */ /* 0x000fe80000000800 */
[----:B------:R-:W-:Y:S04]  /*0580*/  STS [R21+0x50], R26 ;  /* 0x0000501a15007388 */ /* 0x000fe80000000800 */
[----:B------:R-:W-:Y:S04]  /*0590*/  STS [R21+0x60], R28 ;  /* 0x0000601c15007388 */ /* 0x000fe80000000800 */
[----:B------:R-:W-:Y:S01]  /*05a0*/  STS [R21+0x70], R27 ;  /* 0x0000701b15007388 */ /* 0x000fe20000000800 */
[----:B------:R-:W-:Y:S06]  /*05b0*/  BAR.SYNC.DEFER_BLOCKING 0x0 ;  /* 0x0000000000007b1d */ /* 0x000fec0000010000 */
[----:B------:R-:W0:Y:S04]  /*05c0*/  LDS.128 R4, [R4] ;  /* 0x0000000004047984 */ /* 0x000e280000000c00 */
[----:B0-----:R0:W-:Y:S02]  /*05d0*/  @!P1 STG.E.128 desc[UR6][R8.64], R4 ;  /* 0x0000000408009986 */ /* 0x0011e4000c101d06 */
[----:B0-----:R-:W-:Y:S05]  /*05e0*/  @P0 EXIT ;  /* 0x000000000000094d */ /* 0x001fea0003800000 */
[----:B0-----:R-:W0:Y:S01]  /*05f0*/  LDS.128 R4, [R0+0x800] ;  /* 0x0008000000047984 */ /* 0x001e220000000c00 */
[----:B------:R-:W-:-:S04]  /*0600*/  VIADD R11, R11, 0x3000 ;  /* 0x000030000b0b7836 */ /* 0x000fc80000000000 */
[----:B------:R-:W-:-:S05]  /*0610*/  IMAD.WIDE R2, R11, 0x4, R2 ;  /* 0x000000040b027825 */ /* 0x000fca00078e0202 */
[----:B0-----:R-:W-:Y:S01]  /*0620*/  STG.E.128 desc[UR6][R2.64], R4 ;  /* 0x0000000402007986 */ /* 0x001fe2000c101d06 */
[----:B------:R-:W-:Y:S05]  /*0630*/  EXIT ;  /* 0x000000000000794d */ /* 0x000fea0003800000 */
.L_x_0:
[----:B------:R-:W-:-:S00]  /*0640*/  BRA `(.L_x_0) ;  /* 0xfffffffc00fc7947 */ /* 0x000fc0000383ffff */
[----:B------:R-:W-:-:S00]  /*0650*/  NOP ;  /* 0x0000000000007918 */ /* 0x000fc00000000000 */
        /* <DEDUP_REMOVED lines=10> */
.L_x_1:


//--------------------- .nv.shared.triton_poi_fused_cat_19 --------------------------
	.section	.nv.shared.triton_poi_fused_cat_19,"aw",@nobits
	.sectionflags	@""
	.align	16
	.zero		1024


//--------------------- .nv.constant0.triton_poi_fused_cat_19 --------------------------
	.section	.nv.constant0.triton_poi_fused_cat_19,"a",@progbits
	.sectionflags	@""
	.align	4
.nv.constant0.triton_poi_fused_cat_19:
	.zero		552
